//
// Generated by NVIDIA NVVM Compiler
//
// Compiler Build ID: CL-36424714
// Cuda compilation tools, release 13.0, V13.0.88
// Based on NVVM 20.0.0
//

.version 9.0
.target sm_100
.address_size 64

	// .globl	_Z11shufledown2PdS_S_i
.extern .func  (.param .b32 func_retval0) vprintf
(
	.param .b64 vprintf_param_0,
	.param .b64 vprintf_param_1
)
;
.global .align 1 .b8 $str[11] = {37, 100, 32, 37, 102, 32, 37, 100, 32, 10};

.visible .entry _Z11shufledown2PdS_S_i(
	.param .u64 .ptr .align 1 _Z11shufledown2PdS_S_i_param_0,
	.param .u64 .ptr .align 1 _Z11shufledown2PdS_S_i_param_1,
	.param .u64 .ptr .align 1 _Z11shufledown2PdS_S_i_param_2,
	.param .u32 _Z11shufledown2PdS_S_i_param_3
)
{
	.local .align 8 .b8 	__local_depot0[24];
	.reg .b64 	%SP;
	.reg .b64 	%SPL;
	.reg .pred 	%p<11>;
	.reg .b32 	%r<27>;
	.reg .b64 	%rd<5>;
	.reg .b64 	%fd<12>;

	mov.u64 	%SPL, __local_depot0;
	cvta.local.u64 	%SP, %SPL;
	bar.sync 	0;
	mov.f64 	%fd1, 0d4000000000000000;
	// begin inline asm
	mov.b64 {%r1,%r2}, %fd1;
	// end inline asm
	shfl.sync.down.b32	%r4|%p1, %r2, 16, 31, -1;
	shfl.sync.down.b32	%r3|%p2, %r1, 16, 31, -1;
	// begin inline asm
	mov.b64 %fd2, {%r3,%r4};
	// end inline asm
	add.f64 	%fd3, %fd2, 0d4000000000000000;
	// begin inline asm
	mov.b64 {%r5,%r6}, %fd3;
	// end inline asm
	shfl.sync.down.b32	%r8|%p3, %r6, 8, 31, -1;
	shfl.sync.down.b32	%r7|%p4, %r5, 8, 31, -1;
	// begin inline asm
	mov.b64 %fd4, {%r7,%r8};
	// end inline asm
	add.f64 	%fd5, %fd3, %fd4;
	// begin inline asm
	mov.b64 {%r9,%r10}, %fd5;
	// end inline asm
	shfl.sync.down.b32	%r12|%p5, %r10, 4, 31, -1;
	shfl.sync.down.b32	%r11|%p6, %r9, 4, 31, -1;
	// begin inline asm
	mov.b64 %fd6, {%r11,%r12};
	// end inline asm
	add.f64 	%fd7, %fd5, %fd6;
	// begin inline asm
	mov.b64 {%r13,%r14}, %fd7;
	// end inline asm
	shfl.sync.down.b32	%r16|%p7, %r14, 2, 31, -1;
	shfl.sync.down.b32	%r15|%p8, %r13, 2, 31, -1;
	// begin inline asm
	mov.b64 %fd8, {%r15,%r16};
	// end inline asm
	add.f64 	%fd9, %fd7, %fd8;
	// begin inline asm
	mov.b64 {%r17,%r18}, %fd9;
	// end inline asm
	shfl.sync.down.b32	%r20|%p9, %r18, 1, 31, -1;
	shfl.sync.down.b32	%r19|%p10, %r17, 1, 31, -1;
	// begin inline asm
	mov.b64 %fd10, {%r19,%r20};
	// end inline asm
	add.f64 	%fd11, %fd9, %fd10;
	add.u64 	%rd1, %SP, 0;
	add.u64 	%rd2, %SPL, 0;
	mov.u32 	%r21, %tid.x;
	mov.u32 	%r22, %ntid.x;
	mov.u32 	%r23, %nctaid.x;
	mul.lo.s32 	%r24, %r22, %r23;
	st.local.u32 	[%rd2], %r21;
	st.local.f64 	[%rd2+8], %fd11;
	st.local.u32 	[%rd2+16], %r24;
	mov.u64 	%rd3, $str;
	cvta.global.u64 	%rd4, %rd3;
	{ // callseq 0, 0
	.param .b64 param0;
	st.param.b64 	[param0], %rd4;
	.param .b64 param1;
	st.param.b64 	[param1], %rd1;
	.param .b32 retval0;
	call.uni (retval0), 
	vprintf, 
	(
	param0, 
	param1
	);
	ld.param.b32 	%r25, [retval0];
	} // callseq 0
	ret;

}


// ===== COMPILED SASS (sm_100) =====

	.target	sm_100

	.elftype	@"ET_EXEC"


//--------------------- .note.nv.tkinfo           --------------------------
	.section	.note.nv.tkinfo,"",@"SHT_NOTE"
	.sectionflags	@"SHF_NOTE_NV_TKINFO"
	.tkinfo
        /*0018*/ 	.word	0x00000002
        /*0030*/ 	.string	""
        /*0030*/ 	.string	"ptxas"
        /*0030*/ 	.string	"Cuda compilation tools, release 13.0, V13.0.88"
        /*0030*/ 	.string	"Build cuda_13.0.r13.0/compiler.36424714_0"
        /*0030*/ 	.string	"-arch sm_100 -m 64 "



//--------------------- .note.nv.cuinfo           --------------------------
	.section	.note.nv.cuinfo,"",@"SHT_NOTE"
	.sectionflags	@"SHF_NOTE_NV_CUINFO"
        /*0018*/ 	.short	0x0002
        /*001a*/ 	.short	0x0064
        /*001c*/ 	.short	0x0082
	.zero		2


//--------------------- .nv.info                  --------------------------
	.section	.nv.info,"",@"SHT_CUDA_INFO"
	.align	4


	//----- nvinfo : EIATTR_REGCOUNT
	.align		4
        /*0000*/ 	.byte	0x04, 0x2f
        /*0002*/ 	.short	(.L_2 - .L_1)
	.align		4
.L_1:
        /*0004*/ 	.word	index@(_Z11shufledown2PdS_S_i)
        /*0008*/ 	.word	0x00000018


	//----- nvinfo : EIATTR_FRAME_SIZE
	.align		4
.L_2:
        /*000c*/ 	.byte	0x04, 0x11
        /*000e*/ 	.short	(.L_4 - .L_3)
	.align		4
.L_3:
        /*0010*/ 	.word	index@(_Z11shufledown2PdS_S_i)
        /*0014*/ 	.word	0x00000018


	//----- nvinfo : EIATTR_MIN_STACK_SIZE
	.align		4
.L_4:
        /*0018*/ 	.byte	0x04, 0x12
        /*001a*/ 	.short	(.L_6 - .L_5)
	.align		4
.L_5:
        /*001c*/ 	.word	index@(_Z11shufledown2PdS_S_i)
        /*0020*/ 	.word	0x00000018
.L_6:


//--------------------- .nv.compat                --------------------------
	.section	.nv.compat,"",@"SHT_CUDA_COMPAT_INFO"
	.align	4
        /*0000*/ 	.byte	0x02, 0x09, 0x00, 0x00, 0x02, 0x02, 0x01, 0x00, 0x02, 0x05, 0x05, 0x00, 0x03, 0x07, 0x01, 0x01
        /*0010*/ 	.byte	0x02, 0x03, 0x00, 0x00, 0x02, 0x06, 0x01, 0x00, 0x04, 0x0b, 0x08, 0x00, 0x09, 0x00, 0x00, 0x00
        /*0020*/ 	.byte	0x00, 0x00, 0x00, 0x00


//--------------------- .nv.info._Z11shufledown2PdS_S_i --------------------------
	.section	.nv.info._Z11shufledown2PdS_S_i,"",@"SHT_CUDA_INFO"
	.sectionflags	@""
	.align	4


	//----- nvinfo : EIATTR_CUDA_API_VERSION
	.align		4
        /*0000*/ 	.byte	0x04, 0x37
        /*0002*/ 	.short	(.L_8 - .L_7)
.L_7:
        /*0004*/ 	.word	0x00000082


	//----- nvinfo : EIATTR_KPARAM_INFO
	.align		4
.L_8:
        /*0008*/ 	.byte	0x04, 0x17
        /*000a*/ 	.short	(.L_10 - .L_9)
.L_9:
        /*000c*/ 	.word	0x00000000
        /*0010*/ 	.short	0x0003
        /*0012*/ 	.short	0x0018
        /*0014*/ 	.byte	0x00, 0xf0, 0x11, 0x00


	//----- nvinfo : EIATTR_KPARAM_INFO
	.align		4
.L_10:
        /*0018*/ 	.byte	0x04, 0x17
        /*001a*/ 	.short	(.L_12 - .L_11)
.L_11:
        /*001c*/ 	.word	0x00000000
        /*0020*/ 	.short	0x0002
        /*0022*/ 	.short	0x0010
        /*0024*/ 	.byte	0x00, 0xf5, 0x21, 0x00


	//----- nvinfo : EIATTR_KPARAM_INFO
	.align		4
.L_12:
        /*0028*/ 	.byte	0x04, 0x17
        /*002a*/ 	.short	(.L_14 - .L_13)
.L_13:
        /*002c*/ 	.word	0x00000000
        /*0030*/ 	.short	0x0001
        /*0032*/ 	.short	0x0008
        /*0034*/ 	.byte	0x00, 0xf5, 0x21, 0x00


	//----- nvinfo : EIATTR_KPARAM_INFO
	.align		4
.L_14:
        /*0038*/ 	.byte	0x04, 0x17
        /*003a*/ 	.short	(.L_16 - .L_15)
.L_15:
        /*003c*/ 	.word	0x00000000
        /*0040*/ 	.short	0x0000
        /*0042*/ 	.short	0x0000
        /*0044*/ 	.byte	0x00, 0xf5, 0x21, 0x00


	//----- nvinfo : EIATTR_SPARSE_MMA_MASK
	.align		4
.L_16:
        /*0048*/ 	.byte	0x03, 0x50
        /*004a*/ 	.short	0x0000


	//----- nvinfo : EIATTR_MAXREG_COUNT
	.align		4
        /*004c*/ 	.byte	0x03, 0x1b
        /*004e*/ 	.short	0x00ff


	//----- nvinfo : EIATTR_NUM_BARRIERS
	.align		4
        /*0050*/ 	.byte	0x02, 0x4c
        /*0052*/ 	.byte	0x01
	.zero		1


	//----- nvinfo : EIATTR_EXTERNS
	.align		4
        /*0054*/ 	.byte	0x04, 0x0f
        /*0056*/ 	.short	(.L_18 - .L_17)


	//   ....[0]....
	.align		4
.L_17:
        /*0058*/ 	.word	index@(vprintf)


	//----- nvinfo : EIATTR_MERCURY_ISA_VERSION
	.align		4
.L_18:
        /*005c*/ 	.byte	0x03, 0x5f
        /*005e*/ 	.short	0x0101


	//----- nvinfo : EIATTR_VRC_CTA_INIT_COUNT
	.align		4
        /*0060*/ 	.byte	0x02, 0x4a
	.zero		1
	.zero		1


	//----- nvinfo : EIATTR_SYSCALL_OFFSETS
	.align		4
        /*0064*/ 	.byte	0x04, 0x46
        /*0066*/ 	.short	(.L_20 - .L_19)


	//   ....[0]....
.L_19:
        /*0068*/ 	.word	0x00000160


	//----- nvinfo : EIATTR_EXIT_INSTR_OFFSETS
	.align		4
.L_20:
        /*006c*/ 	.byte	0x04, 0x1c
        /*006e*/ 	.short	(.L_22 - .L_21)


	//   ....[0]....
.L_21:
        /*0070*/ 	.word	0x00000170


	//----- nvinfo : EIATTR_CBANK_PARAM_SIZE
	.align		4
.L_22:
        /*0074*/ 	.byte	0x03, 0x19
        /*0076*/ 	.short	0x001c


	//----- nvinfo : EIATTR_PARAM_CBANK
	.align		4
        /*0078*/ 	.byte	0x04, 0x0a
        /*007a*/ 	.short	(.L_24 - .L_23)
	.align		4
.L_23:
        /*007c*/ 	.word	index@(.nv.constant0._Z11shufledown2PdS_S_i)
        /*0080*/ 	.short	0x0380
        /*0082*/ 	.short	0x001c


	//----- nvinfo : EIATTR_SW_WAR
	.align		4
.L_24:
        /*0084*/ 	.byte	0x04, 0x36
        /*0086*/ 	.short	(.L_26 - .L_25)
.L_25:
        /*0088*/ 	.word	0x00000008
.L_26:


//--------------------- .nv.callgraph             --------------------------
	.section	.nv.callgraph,"",@"SHT_CUDA_CALLGRAPH"
	.align	4
	.sectionentsize	8
	.align		4
        /*0000*/ 	.word	0x00000000
	.align		4
        /*0004*/ 	.word	0xffffffff
	.align		4
        /*0008*/ 	.word	index@(_Z11shufledown2PdS_S_i)
	.align		4
        /*000c*/ 	.word	index@(vprintf)
	.align		4
        /*0010*/ 	.word	0x00000000
	.align		4
        /*0014*/ 	.word	0xfffffffe
	.align		4
        /*0018*/ 	.word	0x00000000
	.align		4
        /*001c*/ 	.word	0xfffffffd
	.align		4
        /*0020*/ 	.word	0x00000000
	.align		4
        /*0024*/ 	.word	0xfffffffc


//--------------------- .nv.constant4             --------------------------
	.section	.nv.constant4,"a",@progbits
	.align	8
	.align		8
.nv.constant4:
        /*0000*/ 	.dword	vprintf
	.align		8
        /*0008*/ 	.dword	$str


//--------------------- .text._Z11shufledown2PdS_S_i --------------------------
	.section	.text._Z11shufledown2PdS_S_i,"ax",@progbits
	.align	128
        .global         _Z11shufledown2PdS_S_i
        .type           _Z11shufledown2PdS_S_i,@function
        .size           _Z11shufledown2PdS_S_i,(.L_x_2 - _Z11shufledown2PdS_S_i)
        .other          _Z11shufledown2PdS_S_i,@"STO_CUDA_ENTRY STV_DEFAULT"
_Z11shufledown2PdS_S_i:
.text._Z11shufledown2PdS_S_i:
[----:B------:R-:W0:Y:S01]  /*0000*/  LDC R1, c[0x0][0x37c] ;  /* 0x0000df00ff017b82 */ /* 0x000e220000000800 */
[----:B------:R-:W1:Y:S01]  /*0010*/  S2R R8, SR_TID.X ;  /* 0x0000000000087919 */ /* 0x000e620000002100 */
[----:B------:R-:W2:Y:S01]  /*0020*/  LDCU UR5, c[0x0][0x2fc] ;  /* 0x00005f80ff0577ac */ /* 0x000ea20008000800 */
[----:B------:R-:W-:Y:S01]  /*0030*/  HFMA2 R11, -RZ, RZ, 2.15625, 0 ;  /* 0x40500000ff0b7431 */ /* 0x000fe200000001ff */
[----:B------:R-:W-:Y:S01]  /*0040*/  MOV R2, 0x0 ;  /* 0x0000000000027802 */ /* 0x000fe20000000f00 */
[----:B0-----:R-:W-:Y:S01]  /*0050*/  VIADD R1, R1, 0xffffffe8 ;  /* 0xffffffe801017836 */ /* 0x001fe20000000000 */
[----:B------:R-:W0:Y:S02]  /*0060*/  LDCU UR6, c[0x0][0x360] ;  /* 0x00006c00ff0677ac */ /* 0x000e240008000800 */
[----:B------:R-:W0:Y:S01]  /*0070*/  LDC R0, c[0x0][0x370] ;  /* 0x0000dc00ff007b82 */ /* 0x000e220000000800 */
[----:B------:R-:W-:-:S07]  /*0080*/  IMAD.MOV.U32 R10, RZ, RZ, 0x0 ;  /* 0x00000000ff0a7424 */ /* 0x000fce00078e00ff */
[----:B------:R-:W-:Y:S06]  /*0090*/  BAR.SYNC.DEFER_BLOCKING 0x0 ;  /* 0x0000000000007b1d */ /* 0x000fec0000010000 */
[----:B------:R-:W3:Y:S02]  /*00a0*/  LDCU UR4, c[0x0][0x2f8] ;  /* 0x00005f00ff0477ac */ /* 0x000ee40008000800 */
[----:B------:R-:W4:Y:S01]  /*00b0*/  LDC.64 R2, c[0x4][R2] ;  /* 0x0100000002027b82 */ /* 0x000f220000000a00 */
[----:B------:R5:W-:Y:S01]  /*00c0*/  STL.64 [R1+0x8], R10 ;  /* 0x0000080a01007387 */ /* 0x000be20000100a00 */
[----:B0-----:R-:W-:Y:S01]  /*00d0*/  IMAD R0, R0, UR6, RZ ;  /* 0x0000000600007c24 */ /* 0x001fe2000f8e02ff */
[----:B------:R-:W0:Y:S02]  /*00e0*/  LDCU.64 UR6, c[0x4][0x8] ;  /* 0x01000100ff0677ac */ /* 0x000e240008000a00 */
[----:B-1----:R5:W-:Y:S01]  /*00f0*/  STL [R1], R8 ;  /* 0x0000000801007387 */ /* 0x002be20000100800 */
[----:B---3--:R-:W-:-:S03]  /*0100*/  IADD3 R6, P0, PT, R1, UR4, RZ ;  /* 0x0000000401067c10 */ /* 0x008fc6000ff1e0ff */
[----:B------:R5:W-:Y:S02]  /*0110*/  STL [R1+0x10], R0 ;  /* 0x0000100001007387 */ /* 0x000be40000100800 */
[----:B--2---:R-:W-:Y:S02]  /*0120*/  IMAD.X R7, RZ, RZ, UR5, P0 ;  /* 0x00000005ff077e24 */ /* 0x004fe400080e06ff */
[----:B0-----:R-:W-:Y:S01]  /*0130*/  IMAD.U32 R4, RZ, RZ, UR6 ;  /* 0x00000006ff047e24 */ /* 0x001fe2000f8e00ff */
[----:B----45:R-:W-:-:S07]  /*0140*/  MOV R5, UR7 ;  /* 0x0000000700057c02 */ /* 0x030fce0008000f00 */
[----:B------:R-:W-:-:S07]  /*0150*/  LEPC R20, `(.L_x_0) ;  /* 0x000000001014794e */ /* 0x000fce0000000000 */
[----:B------:R-:W-:Y:S05]  /*0160*/  CALL.ABS.NOINC R2 ;  /* 0x0000000002007343 */ /* 0x000fea0003c00000 */
.L_x_0:
[----:B------:R-:W-:Y:S05]  /*0170*/  EXIT ;  /* 0x000000000000794d */ /* 0x000fea0003800000 */
.L_x_1:
[----:B------:R-:W-:-:S00]  /*0180*/  BRA `(.L_x_1) ;  /* 0xfffffffc00fc7947 */ /* 0x000fc0000383ffff */
[----:B------:R-:W-:-:S00]  /*0190*/  NOP ;  /* 0x0000000000007918 */ /* 0x000fc00000000000 */
        /* <DEDUP_REMOVED lines=14> */
.L_x_2:


//--------------------- .nv.global.init           --------------------------
	.section	.nv.global.init,"aw",@progbits
.nv.global.init:
	.type		$str,@object
	.size		$str,(.L_0 - $str)
$str:
        /*0000*/ 	.byte	0x25, 0x64, 0x20, 0x25, 0x66, 0x20, 0x25, 0x64, 0x20, 0x0a, 0x00
.L_0:


//--------------------- .nv.shared.reserved.0     --------------------------
	.section	.nv.shared.reserved.0,"aw",@nobits
	.weak		__nv_reservedSMEM_offset_0_alias
	.size		__nv_reservedSMEM_offset_0_alias, 0, 64
	.other		__nv_reservedSMEM_offset_0_alias,@"STO_CUDA_RESERVED_SHARED STV_DEFAULT"
__nv_reservedSMEM_offset_0_alias:
	.zero		0
	.zero		64


//--------------------- .nv.constant0._Z11shufledown2PdS_S_i --------------------------
	.section	.nv.constant0._Z11shufledown2PdS_S_i,"a",@progbits
	.sectionflags	@""
	.align	4
.nv.constant0._Z11shufledown2PdS_S_i:
	.zero		924


//--------------------- SYMBOLS --------------------------

	.type		.nv.reservedSmem.offset0,@object
	.size		.nv.reservedSmem.offset0,0x4
	.type		vprintf,@function
